	.headerflags	@"EF_CUDA_TEXMODE_UNIFIED EF_CUDA_64BIT_ADDRESS EF_CUDA_ACCELERATORS EF_CUDA_SM90 EF_CUDA_VIRTUAL_SM(EF_CUDA_SM90)"
	.elftype	@"ET_EXEC"


//--------------------- .nv.info                  --------------------------
	.section	.nv.info,"",@"SHT_CUDA_INFO"
	.align	4


	//----- nvinfo : EIATTR_REGCOUNT
	.align		4
        /*0000*/ 	.byte	0x04, 0x2f
        /*0002*/ 	.short	(.L_1 - .L_0)
	.align		4
.L_0:
        /*0004*/ 	.word	index@(triton_poi_fused_mul_transpose_4)
        /*0008*/ 	.word	0x00000018


	//----- nvinfo : EIATTR_MIN_STACK_SIZE
	.align		4
.L_1:
        /*000c*/ 	.byte	0x04, 0x12
        /*000e*/ 	.short	(.L_3 - .L_2)
	.align		4
.L_2:
        /*0010*/ 	.word	index@(triton_poi_fused_mul_transpose_4)
        /*0014*/ 	.word	0x00000000


	//----- nvinfo : EIATTR_FRAME_SIZE
	.align		4
.L_3:
        /*0018*/ 	.byte	0x04, 0x11
        /*001a*/ 	.short	(.L_5 - .L_4)
	.align		4
.L_4:
        /*001c*/ 	.word	index@(triton_poi_fused_mul_transpose_4)
        /*0020*/ 	.word	0x00000000


	//----- nvinfo : EIATTR_MIN_STACK_SIZE
	.align		4
.L_5:
        /*0024*/ 	.byte	0x04, 0x12
        /*0026*/ 	.short	(.L_7 - .L_6)
	.align		4
.L_6:
        /*0028*/ 	.word	index@(triton_poi_fused_mul_transpose_4)
        /*002c*/ 	.word	0x00000000
.L_7:


//--------------------- .nv.info.triton_poi_fused_mul_transpose_4 --------------------------
	.section	.nv.info.triton_poi_fused_mul_transpose_4,"",@"SHT_CUDA_INFO"
	.sectionflags	@""
	.align	4


	//----- nvinfo : EIATTR_CUDA_API_VERSION
	.align		4
        /*0000*/ 	.byte	0x04, 0x37
        /*0002*/ 	.short	(.L_9 - .L_8)
.L_8:
        /*0004*/ 	.word	0x0000007c


	//----- nvinfo : EIATTR_KPARAM_INFO
	.align		4
.L_9:
        /*0008*/ 	.byte	0x04, 0x17
        /*000a*/ 	.short	(.L_11 - .L_10)
.L_10:
        /*000c*/ 	.word	0x00000000
        /*0010*/ 	.short	0x0007
        /*0012*/ 	.short	0x0034
        /*0014*/ 	.byte	0x00, 0xf0, 0x11, 0x00


	//----- nvinfo : EIATTR_KPARAM_INFO
	.align		4
.L_11:
        /*0018*/ 	.byte	0x04, 0x17
        /*001a*/ 	.short	(.L_13 - .L_12)
.L_12:
        /*001c*/ 	.word	0x00000000
        /*0020*/ 	.short	0x0006
        /*0022*/ 	.short	0x0030
        /*0024*/ 	.byte	0x00, 0xf0, 0x11, 0x00


	//----- nvinfo : EIATTR_KPARAM_INFO
	.align		4
.L_13:
        /*0028*/ 	.byte	0x04, 0x17
        /*002a*/ 	.short	(.L_15 - .L_14)
.L_14:
        /*002c*/ 	.word	0x00000000
        /*0030*/ 	.short	0x0005
        /*0032*/ 	.short	0x0028
        /*0034*/ 	.byte	0x00, 0xf4, 0x21, 0x00


	//----- nvinfo : EIATTR_KPARAM_INFO
	.align		4
.L_15:
        /*0038*/ 	.byte	0x04, 0x17
        /*003a*/ 	.short	(.L_17 - .L_16)
.L_16:
        /*003c*/ 	.word	0x00000000
        /*0040*/ 	.short	0x0004
        /*0042*/ 	.short	0x0020
        /*0044*/ 	.byte	0x00, 0xf4, 0x21, 0x00


	//----- nvinfo : EIATTR_KPARAM_INFO
	.align		4
.L_17:
        /*0048*/ 	.byte	0x04, 0x17
        /*004a*/ 	.short	(.L_19 - .L_18)
.L_18:
        /*004c*/ 	.word	0x00000000
        /*0050*/ 	.short	0x0003
        /*0052*/ 	.short	0x0018
        /*0054*/ 	.byte	0x00, 0xf4, 0x21, 0x00


	//----- nvinfo : EIATTR_KPARAM_INFO
	.align		4
.L_19:
        /*0058*/ 	.byte	0x04, 0x17
        /*005a*/ 	.short	(.L_21 - .L_20)
.L_20:
        /*005c*/ 	.word	0x00000000
        /*0060*/ 	.short	0x0002
        /*0062*/ 	.short	0x0010
        /*0064*/ 	.byte	0x00, 0xf4, 0x21, 0x00


	//----- nvinfo : EIATTR_KPARAM_INFO
	.align		4
.L_21:
        /*0068*/ 	.byte	0x04, 0x17
        /*006a*/ 	.short	(.L_23 - .L_22)
.L_22:
        /*006c*/ 	.word	0x00000000
        /*0070*/ 	.short	0x0001
        /*0072*/ 	.short	0x0008
        /*0074*/ 	.byte	0x00, 0xf4, 0x21, 0x00


	//----- nvinfo : EIATTR_KPARAM_INFO
	.align		4
.L_23:
        /*0078*/ 	.byte	0x04, 0x17
        /*007a*/ 	.short	(.L_25 - .L_24)
.L_24:
        /*007c*/ 	.word	0x00000000
        /*0080*/ 	.short	0x0000
        /*0082*/ 	.short	0x0000
        /*0084*/ 	.byte	0x00, 0xf4, 0x21, 0x00


	//----- nvinfo : EIATTR_SPARSE_MMA_MASK
	.align		4
.L_25:
        /*0088*/ 	.byte	0x03, 0x50
        /*008a*/ 	.short	0x0000


	//----- nvinfo : EIATTR_MAXREG_COUNT
	.align		4
        /*008c*/ 	.byte	0x03, 0x1b
        /*008e*/ 	.short	0x00ff


	//----- nvinfo : EIATTR_EXIT_INSTR_OFFSETS
	.align		4
        /*0090*/ 	.byte	0x04, 0x1c
        /*0092*/ 	.short	(.L_27 - .L_26)


	//   ....[0]....
.L_26:
        /*0094*/ 	.word	0x00000550


	//   ....[1]....
        /*0098*/ 	.word	0x00000570


	//----- nvinfo : EIATTR_REQNTID
	.align		4
.L_27:
        /*009c*/ 	.byte	0x04, 0x10
        /*009e*/ 	.short	(.L_29 - .L_28)
.L_28:
        /*00a0*/ 	.word	0x00000080
        /*00a4*/ 	.word	0x00000001
        /*00a8*/ 	.word	0x00000001


	//----- nvinfo : EIATTR_CBANK_PARAM_SIZE
	.align		4
.L_29:
        /*00ac*/ 	.byte	0x03, 0x19
        /*00ae*/ 	.short	0x0038


	//----- nvinfo : EIATTR_PARAM_CBANK
	.align		4
        /*00b0*/ 	.byte	0x04, 0x0a
        /*00b2*/ 	.short	(.L_31 - .L_30)
	.align		4
.L_30:
        /*00b4*/ 	.word	index@(.nv.constant0.triton_poi_fused_mul_transpose_4)
        /*00b8*/ 	.short	0x0210
        /*00ba*/ 	.short	0x0038


	//----- nvinfo : EIATTR_SW_WAR
	.align		4
.L_31:
        /*00bc*/ 	.byte	0x04, 0x36
        /*00be*/ 	.short	(.L_33 - .L_32)
.L_32:
        /*00c0*/ 	.word	0x00000008
.L_33:


//--------------------- .nv.callgraph             --------------------------
	.section	.nv.callgraph,"",@"SHT_CUDA_CALLGRAPH"
	.align	4
	.sectionentsize	8
	.align		4
        /*0000*/ 	.word	0x00000000
	.align		4
        /*0004*/ 	.word	0xffffffff
	.align		4
        /*0008*/ 	.word	0x00000000
	.align		4
        /*000c*/ 	.word	0xfffffffe
	.align		4
        /*0010*/ 	.word	0x00000000
	.align		4
        /*0014*/ 	.word	0xfffffffd
	.align		4
        /*0018*/ 	.word	0x00000000
	.align		4
        /*001c*/ 	.word	0xfffffffc


//--------------------- .text.triton_poi_fused_mul_transpose_4 --------------------------
	.section	.text.triton_poi_fused_mul_transpose_4,"ax",@progbits
	.sectionflags	@"SHF_BARRIERS=1"
	.align	128
        .global         triton_poi_fused_mul_transpose_4
        .type           triton_poi_fused_mul_transpose_4,@function
        .size           triton_poi_fused_mul_transpose_4,(.L_x_1 - triton_poi_fused_mul_transpose_4)
        .other          triton_poi_fused_mul_transpose_4,@"STO_CUDA_ENTRY STV_DEFAULT"
triton_poi_fused_mul_transpose_4:
.text.triton_poi_fused_mul_transpose_4:
[----:B------:R-:W0:Y:S01]  /*0000*/  LDC R1, c[0x0][0x28] ;  /* 0x00000a00ff017b82 */ /* 0x000e220000000800 */
[----:B------:R-:W1:Y:S07]  /*0010*/  S2R R3, SR_CTAID.Y ;  /* 0x0000000000037919 */ /* 0x000e6e0000002600 */
[----:B------:R-:W2:Y:S01]  /*0020*/  LDC.64 R8, c[0x0][0x218] ;  /* 0x00008600ff087b82 */ /* 0x000ea20000000a00 */
[----:B------:R-:W-:Y:S01]  /*0030*/  ULDC.64 UR6, c[0x0][0x208] ;  /* 0x0000820000067ab9 */ /* 0x000fe20000000a00 */
[----:B------:R-:W3:Y:S01]  /*0040*/  S2R R2, SR_TID.X ;  /* 0x0000000000027919 */ /* 0x000ee20000002100 */
[----:B------:R-:W4:Y:S05]  /*0050*/  S2R R5, SR_CTAID.X ;  /* 0x0000000000057919 */ /* 0x000f2a0000002500 */
[----:B------:R-:W5:Y:S08]  /*0060*/  LDC.64 R10, c[0x0][0x220] ;  /* 0x00008800ff0a7b82 */ /* 0x000f700000000a00 */
[----:B------:R-:W5:Y:S01]  /*0070*/  LDC.64 R6, c[0x0][0x210] ;  /* 0x00008400ff067b82 */ /* 0x000f620000000a00 */
[----:B-1----:R-:W-:Y:S01]  /*0080*/  IMAD.SHL.U32 R0, R3, 0x8, RZ ;  /* 0x0000000803007824 */ /* 0x002fe200078e00ff */
[----:B------:R-:W-:Y:S01]  /*0090*/  SHF.R.S32.HI R4, RZ, 0x1c, R3 ;  /* 0x0000001cff047819 */ /* 0x000fe20000011403 */
[----:B---3--:R-:W-:-:S03]  /*00a0*/  IMAD.SHL.U32 R3, R2, 0x2, RZ ;  /* 0x0000000202037824 */ /* 0x008fc600078e00ff */
[----:B------:R-:W-:Y:S02]  /*00b0*/  SGXT R4, R4, 0x1 ;  /* 0x000000010404781a */ /* 0x000fe40000000200 */
[----:B------:R-:W-:Y:S02]  /*00c0*/  SHF.R.U32.HI R12, RZ, 0x2, R2 ;  /* 0x00000002ff0c7819 */ /* 0x000fe40000011602 */
[----:B------:R-:W-:Y:S01]  /*00d0*/  LOP3.LUT R13, R0, 0x6, R3, 0xf8, !PT ;  /* 0x00000006000d7812 */ /* 0x000fe200078ef803 */
[----:B----4-:R-:W-:Y:S01]  /*00e0*/  IMAD.SHL.U32 R3, R5, 0x20, RZ ;  /* 0x0000002005037824 */ /* 0x010fe200078e00ff */
[----:B------:R-:W-:Y:S02]  /*00f0*/  SGXT.U32 R12, R12, 0x5 ;  /* 0x000000050c0c781a */ /* 0x000fe40000000000 */
[----:B------:R-:W-:Y:S02]  /*0100*/  LEA.HI R4, R4, R13, RZ, 0x2 ;  /* 0x0000000d04047211 */ /* 0x000fe400078f10ff */
[----:B------:R-:W-:-:S02]  /*0110*/  LOP3.LUT R14, R3, R12, RZ, 0xfc, !PT ;  /* 0x0000000c030e7212 */ /* 0x000fc400078efcff */
[----:B------:R-:W-:Y:S02]  /*0120*/  LOP3.LUT R4, R4, 0xfffffffc, RZ, 0xc0, !PT ;  /* 0xfffffffc04047812 */ /* 0x000fe400078ec0ff */
[----:B------:R-:W-:-:S03]  /*0130*/  ISETP.GE.AND P0, PT, R14, 0x11, PT ;  /* 0x000000110e00780c */ /* 0x000fc60003f06270 */
[----:B------:R-:W-:Y:S01]  /*0140*/  IMAD.IADD R21, R13, 0x1, -R4 ;  /* 0x000000010d157824 */ /* 0x000fe200078e0a04 */
[----:B------:R-:W-:-:S03]  /*0150*/  CS2R R4, SRZ ;  /* 0x0000000000047805 */ /* 0x000fc6000001ff00 */
[C---:B--2---:R-:W-:Y:S01]  /*0160*/  IMAD.WIDE R16, R21.reuse, 0x4, R8 ;  /* 0x0000000415107825 */ /* 0x044fe200078e0208 */
[----:B------:R-:W-:Y:S02]  /*0170*/  ISETP.LT.AND P1, PT, R21, RZ, !P0 ;  /* 0x000000ff1500720c */ /* 0x000fe40004721270 */
[----:B------:R-:W-:Y:S02]  /*0180*/  CS2R R8, SRZ ;  /* 0x0000000000087805 */ /* 0x000fe4000001ff00 */
[----:B------:R-:W-:Y:S01]  /*0190*/  ISETP.LT.AND P0, PT, R13, 0x10, !P0 ;  /* 0x000000100d00780c */ /* 0x000fe20004701270 */
[----:B-----5:R-:W-:Y:S01]  /*01a0*/  IMAD.WIDE R18, R21, 0x4, R10 ;  /* 0x0000000415127825 */ /* 0x020fe200078e020a */
[----:B------:R-:W-:Y:S02]  /*01b0*/  ISETP.LT.AND P1, PT, R13, 0x10, P1 ;  /* 0x000000100d00780c */ /* 0x000fe40000f21270 */
[----:B------:R-:W-:Y:S01]  /*01c0*/  ISETP.LT.U32.AND P2, PT, R21, -0x4, P0 ;  /* 0xfffffffc1500780c */ /* 0x000fe20000741070 */
[----:B------:R-:W-:-:S10]  /*01d0*/  IMAD R11, R14, 0x10, R13 ;  /* 0x000000100e0b7824 */ /* 0x000fd400078e020d */
[----:B------:R-:W2:Y:S04]  /*01e0*/  @P1 LDG.E.EL.64 R4, desc[UR6][R16.64+0x10] ;  /* 0x0000100610041981 */ /* 0x000ea8000c2e1b00 */
[----:B------:R-:W3:Y:S01]  /*01f0*/  @P2 LDG.E.EL.64 R8, desc[UR6][R18.64] ;  /* 0x0000000612082981 */ /* 0x000ee2000c2e1b00 */
[----:B------:R-:W-:Y:S01]  /*0200*/  CS2R R14, SRZ ;  /* 0x00000000000e7805 */ /* 0x000fe2000001ff00 */
[----:B0-----:R-:W-:-:S05]  /*0210*/  IMAD.WIDE R6, R11, 0x4, R6 ;  /* 0x000000040b067825 */ /* 0x001fca00078e0206 */
[----:B------:R0:W4:Y:S01]  /*0220*/  @P0 LDG.E.EL.64 R14, desc[UR6][R6.64] ;  /* 0x00000006060e0981 */ /* 0x000122000c2e1b00 */
[----:B------:R-:W1:Y:S01]  /*0230*/  S2UR UR5, SR_CgaCtaId ;  /* 0x00000000000579c3 */ /* 0x000e620000008800 */
[----:B------:R-:W-:Y:S01]  /*0240*/  ISETP.GE.AND P3, PT, R21, RZ, PT ;  /* 0x000000ff1500720c */ /* 0x000fe20003f66270 */
[----:B------:R-:W-:Y:S01]  /*0250*/  UMOV UR4, 0x400 ;  /* 0x0000040000047882 */ /* 0x000fe20000000000 */
[----:B------:R-:W-:-:S04]  /*0260*/  LOP3.LUT R10, R2, 0x7f, RZ, 0xc0, !PT ;  /* 0x0000007f020a7812 */ /* 0x000fc800078ec0ff */
[----:B0-----:R-:W-:Y:S02]  /*0270*/  LOP3.LUT R7, R10, 0x80, RZ, 0xfc, !PT ;  /* 0x000000800a077812 */ /* 0x001fe400078efcff */
[----:B------:R-:W-:-:S04]  /*0280*/  SHF.R.U32.HI R6, RZ, 0x3, R2 ;  /* 0x00000003ff067819 */ /* 0x000fc80000011602 */
[----:B------:R-:W-:Y:S01]  /*0290*/  LOP3.LUT R6, R6, 0xc, RZ, 0xc0, !PT ;  /* 0x0000000c06067812 */ /* 0x000fe200078ec0ff */
[----:B-1----:R-:W-:Y:S01]  /*02a0*/  UPRMT UR4, UR5, 0x654, UR4 ;  /* 0x0000065405047896 */ /* 0x002fe20008000004 */
[----:B--2---:R-:W-:Y:S01]  /*02b0*/  SEL R13, R4, RZ, P1 ;  /* 0x000000ff040d7207 */ /* 0x004fe20000800000 */
[----:B------:R-:W-:Y:S01]  /*02c0*/  IMAD.SHL.U32 R4, R2, 0x40, RZ ;  /* 0x0000004002047824 */ /* 0x000fe200078e00ff */
[----:B---3--:R-:W-:Y:S02]  /*02d0*/  @P3 SEL R13, R8, RZ, P2 ;  /* 0x000000ff080d3207 */ /* 0x008fe40001000000 */
[----:B------:R-:W-:Y:S02]  /*02e0*/  SEL R8, R5, RZ, P1 ;  /* 0x000000ff05087207 */ /* 0x000fe40000800000 */
[----:B------:R-:W-:Y:S02]  /*02f0*/  LOP3.LUT R5, R4, 0xc0, RZ, 0xc0, !PT ;  /* 0x000000c004057812 */ /* 0x000fe400078ec0ff */
[----:B------:R-:W-:-:S02]  /*0300*/  @P3 SEL R8, R9, RZ, P2 ;  /* 0x000000ff09083207 */ /* 0x000fc40001000000 */
[C---:B------:R-:W-:Y:S02]  /*0310*/  LOP3.LUT R4, R5.reuse, 0x20, RZ, 0xfc, !PT ;  /* 0x0000002005047812 */ /* 0x040fe400078efcff */
[C---:B------:R-:W-:Y:S02]  /*0320*/  LOP3.LUT R12, R5.reuse, R12, RZ, 0xfc, !PT ;  /* 0x0000000c050c7212 */ /* 0x040fe400078efcff */
[----:B------:R-:W-:Y:S02]  /*0330*/  LEA.HI R5, R5, UR4, RZ, 0x1d ;  /* 0x0000000405057c11 */ /* 0x000fe4000f8fe8ff */
[----:B------:R-:W-:Y:S02]  /*0340*/  SHF.R.U32.HI R9, RZ, 0x3, R7 ;  /* 0x00000003ff097819 */ /* 0x000fe40000011607 */
[----:B------:R-:W-:Y:S01]  /*0350*/  LEA.HI R7, R4, UR4, RZ, 0x1d ;  /* 0x0000000404077c11 */ /* 0x000fe2000f8fe8ff */
[----:B------:R-:W-:Y:S02]  /*0360*/  IMAD R17, R12, 0x4, R5 ;  /* 0x000000040c117824 */ /* 0x000fe400078e0205 */
[----:B----4-:R-:W-:Y:S01]  /*0370*/  FADD R4, R13, R14 ;  /* 0x0000000e0d047221 */ /* 0x010fe20000000000 */
[----:B------:R-:W-:Y:S01]  /*0380*/  FADD R5, R8, R15 ;  /* 0x0000000f08057221 */ /* 0x000fe20000000000 */
[----:B------:R-:W-:Y:S01]  /*0390*/  LOP3.LUT R9, R9, 0x1c, RZ, 0xc0, !PT ;  /* 0x0000001c09097812 */ /* 0x000fe200078ec0ff */
[----:B------:R-:W-:Y:S01]  /*03a0*/  IMAD R12, R12, 0x4, R7 ;  /* 0x000000040c0c7824 */ /* 0x000fe200078e0207 */
[----:B------:R-:W-:Y:S01]  /*03b0*/  SHF.R.U32.HI R13, RZ, 0x5, R2 ;  /* 0x00000005ff0d7819 */ /* 0x000fe20000011602 */
[----:B------:R-:W-:Y:S01]  /*03c0*/  STS [R17], R4 ;  /* 0x0000000411007388 */ /* 0x000fe20000000800 */
[----:B------:R-:W-:Y:S01]  /*03d0*/  VIADD R7, R6, UR4 ;  /* 0x0000000406077c36 */ /* 0x000fe20008000000 */
[----:B------:R-:W-:Y:S01]  /*03e0*/  LOP3.LUT R2, R3, 0x1f, R2, 0xf8, !PT ;  /* 0x0000001f03027812 */ /* 0x000fe200078ef802 */
[----:B------:R-:W-:Y:S01]  /*03f0*/  VIADD R9, R9, UR4 ;  /* 0x0000000409097c36 */ /* 0x000fe20008000000 */
[----:B------:R-:W-:Y:S01]  /*0400*/  STS [R12+0x80], R5 ;  /* 0x000080050c007388 */ /* 0x000fe20000000800 */
[C---:B------:R-:W-:Y:S01]  /*0410*/  IMAD R14, R10.reuse, 0x4, R7 ;  /* 0x000000040a0e7824 */ /* 0x040fe200078e0207 */
[----:B------:R-:W-:Y:S01]  /*0420*/  SGXT.U32 R13, R13, 0x2 ;  /* 0x000000020d0d781a */ /* 0x000fe20000000000 */
[----:B------:R-:W-:Y:S01]  /*0430*/  IMAD R10, R10, 0x4, R9 ;  /* 0x000000040a0a7824 */ /* 0x000fe200078e0209 */
[----:B------:R-:W-:Y:S01]  /*0440*/  BAR.SYNC.DEFER_BLOCKING 0x0 ;  /* 0x0000000000007b1d */ /* 0x000fe20000010000 */
[----:B------:R-:W-:-:S02]  /*0450*/  ISETP.GE.AND P1, PT, R2, 0x11, PT ;  /* 0x000000110200780c */ /* 0x000fc40003f26270 */
[----:B------:R-:W-:-:S05]  /*0460*/  LOP3.LUT R13, R0, R13, RZ, 0xfc, !PT ;  /* 0x0000000d000d7212 */ /* 0x000fca00078efcff */
[----:B------:R-:W0:Y:S01]  /*0470*/  LDC.64 R8, c[0x0][0x230] ;  /* 0x00008c00ff087b82 */ /* 0x000e220000000a00 */
[C---:B------:R-:W-:Y:S01]  /*0480*/  LOP3.LUT R0, R13.reuse, 0x4, RZ, 0xfc, !PT ;  /* 0x000000040d007812 */ /* 0x040fe200078efcff */
[C---:B------:R-:W-:Y:S01]  /*0490*/  IMAD R3, R13.reuse, 0x11, R2 ;  /* 0x000000110d037824 */ /* 0x040fe200078e0202 */
[----:B------:R-:W-:Y:S02]  /*04a0*/  ISETP.LT.AND P2, PT, R13, 0x10, !P1 ;  /* 0x000000100d00780c */ /* 0x000fe40004f41270 */
[----:B------:R-:W-:Y:S01]  /*04b0*/  ISETP.LT.AND P1, PT, R0, 0x10, !P1 ;  /* 0x000000100000780c */ /* 0x000fe20004f21270 */
[C---:B------:R-:W-:Y:S02]  /*04c0*/  VIADD R13, R3.reuse, 0x44 ;  /* 0x00000044030d7836 */ /* 0x040fe40000000000 */
[----:B------:R-:W1:Y:S01]  /*04d0*/  LDC.64 R6, c[0x0][0x238] ;  /* 0x00008e00ff067b82 */ /* 0x000e620000000a00 */
[----:B------:R-:W2:Y:S04]  /*04e0*/  LDS R15, [R14] ;  /* 0x000000000e0f7984 */ /* 0x000ea80000000800 */
[----:B------:R-:W3:Y:S01]  /*04f0*/  LDS R19, [R10+0x200] ;  /* 0x000200000a137984 */ /* 0x000ee20000000800 */
[----:B0-----:R-:W-:-:S04]  /*0500*/  IMAD.WIDE R2, R3, 0x4, R8 ;  /* 0x0000000403027825 */ /* 0x001fc800078e0208 */
[----:B------:R-:W-:-:S04]  /*0510*/  IMAD.WIDE R8, R13, 0x4, R8 ;  /* 0x000000040d087825 */ /* 0x000fc800078e0208 */
[----:B-1----:R-:W-:Y:S01]  /*0520*/  IMAD.WIDE R6, R11, 0x4, R6 ;  /* 0x000000040b067825 */ /* 0x002fe200078e0206 */
[----:B--2---:R0:W-:Y:S04]  /*0530*/  @P2 STG.E desc[UR6][R2.64], R15 ;  /* 0x0000000f02002986 */ /* 0x0041e8000c101906 */
[----:B---3--:R0:W-:Y:S02]  /*0540*/  @P1 STG.E desc[UR6][R8.64], R19 ;  /* 0x0000001308001986 */ /* 0x0081e4000c101906 */
[----:B0-----:R-:W-:Y:S05]  /*0550*/  @!P0 EXIT ;  /* 0x000000000000894d */ /* 0x001fea0003800000 */
[----:B------:R-:W-:Y:S01]  /*0560*/  STG.E.64 desc[UR6][R6.64], R4 ;  /* 0x0000000406007986 */ /* 0x000fe2000c101b06 */
[----:B------:R-:W-:Y:S05]  /*0570*/  EXIT ;  /* 0x000000000000794d */ /* 0x000fea0003800000 */
.L_x_0:
[----:B------:R-:W-:-:S00]  /*0580*/  BRA `(.L_x_0) ;  /* 0xfffffffc00fc7947 */ /* 0x000fc0000383ffff */
[----:B------:R-:W-:-:S00]  /*0590*/  NOP ;  /* 0x0000000000007918 */ /* 0x000fc00000000000 */
        /* <DEDUP_REMOVED lines=14> */
.L_x_1:


//--------------------- .nv.shared.triton_poi_fused_mul_transpose_4 --------------------------
	.section	.nv.shared.triton_poi_fused_mul_transpose_4,"aw",@nobits
	.sectionflags	@""
	.align	16
	.zero		1024


//--------------------- .nv.constant0.triton_poi_fused_mul_transpose_4 --------------------------
	.section	.nv.constant0.triton_poi_fused_mul_transpose_4,"a",@progbits
	.sectionflags	@""
	.align	4
.nv.constant0.triton_poi_fused_mul_transpose_4:
	.zero		584
